//
// Generated by NVIDIA NVVM Compiler
//
// Compiler Build ID: CL-36424714
// Cuda compilation tools, release 13.0, V13.0.88
// Based on NVVM 20.0.0
//

.version 9.0
.target sm_100
.address_size 64

	// .globl	_Z6matmulPfS_S_iii

.visible .entry _Z6matmulPfS_S_iii(
	.param .u64 .ptr .align 1 _Z6matmulPfS_S_iii_param_0,
	.param .u64 .ptr .align 1 _Z6matmulPfS_S_iii_param_1,
	.param .u64 .ptr .align 1 _Z6matmulPfS_S_iii_param_2,
	.param .u32 _Z6matmulPfS_S_iii_param_3,
	.param .u32 _Z6matmulPfS_S_iii_param_4,
	.param .u32 _Z6matmulPfS_S_iii_param_5
)
{
	.reg .pred 	%p<13>;
	.reg .b32 	%r<44>;
	.reg .b32 	%f<68>;
	.reg .b64 	%rd<67>;

	ld.param.u64 	%rd14, [_Z6matmulPfS_S_iii_param_1];
	ld.param.u64 	%rd15, [_Z6matmulPfS_S_iii_param_2];
	ld.param.u32 	%r19, [_Z6matmulPfS_S_iii_param_3];
	ld.param.u32 	%r17, [_Z6matmulPfS_S_iii_param_4];
	ld.param.u32 	%r18, [_Z6matmulPfS_S_iii_param_5];
	cvta.to.global.u64 	%rd1, %rd15;
	cvta.to.global.u64 	%rd2, %rd14;
	mov.u32 	%r21, %tid.x;
	mov.u32 	%r22, %ntid.x;
	mov.u32 	%r23, %ctaid.x;
	mad.lo.s32 	%r1, %r22, %r23, %r21;
	mov.u32 	%r24, %tid.y;
	mov.u32 	%r25, %ntid.y;
	mov.u32 	%r26, %ctaid.y;
	mad.lo.s32 	%r27, %r25, %r26, %r24;
	setp.ge.s32 	%p1, %r1, %r17;
	setp.ge.s32 	%p2, %r27, %r19;
	or.pred  	%p3, %p1, %p2;
	@%p3 bra 	$L__BB0_14;
	setp.lt.s32 	%p4, %r18, 1;
	mov.f32 	%f67, 0f00000000;
	@%p4 bra 	$L__BB0_13;
	mul.lo.s32 	%r3, %r18, %r27;
	and.b32  	%r4, %r18, 7;
	setp.lt.u32 	%p5, %r18, 8;
	mov.f32 	%f67, 0f00000000;
	mov.b32 	%r42, 0;
	@%p5 bra 	$L__BB0_5;
	and.b32  	%r29, %r18, 2147483640;
	neg.s32 	%r40, %r29;
	mul.wide.u32 	%rd16, %r18, 4;
	add.s64 	%rd3, %rd1, %rd16;
	mul.wide.u32 	%rd17, %r18, 8;
	add.s64 	%rd4, %rd1, %rd17;
	mul.wide.u32 	%rd18, %r18, 12;
	add.s64 	%rd5, %rd1, %rd18;
	mul.wide.u32 	%rd19, %r18, 16;
	add.s64 	%rd6, %rd1, %rd19;
	mul.wide.u32 	%rd20, %r18, 20;
	add.s64 	%rd7, %rd1, %rd20;
	mul.wide.u32 	%rd21, %r18, 24;
	add.s64 	%rd8, %rd1, %rd21;
	mul.wide.u32 	%rd22, %r18, 28;
	add.s64 	%rd9, %rd1, %rd22;
	mul.wide.u32 	%rd23, %r3, 4;
	add.s64 	%rd24, %rd23, %rd2;
	add.s64 	%rd66, %rd24, 16;
	mov.f32 	%f67, 0f00000000;
	mov.u32 	%r39, %r1;
$L__BB0_4:
	.pragma "nounroll";
	and.b32  	%r42, %r18, 2147483640;
	mul.wide.s32 	%rd25, %r39, 4;
	add.s64 	%rd26, %rd3, %rd25;
	add.s64 	%rd27, %rd4, %rd25;
	add.s64 	%rd28, %rd5, %rd25;
	add.s64 	%rd29, %rd6, %rd25;
	add.s64 	%rd30, %rd7, %rd25;
	add.s64 	%rd31, %rd8, %rd25;
	add.s64 	%rd32, %rd9, %rd25;
	add.s64 	%rd33, %rd1, %rd25;
	ld.global.f32 	%f17, [%rd66+-16];
	ld.global.f32 	%f18, [%rd33];
	fma.rn.f32 	%f19, %f17, %f18, %f67;
	ld.global.f32 	%f20, [%rd66+-12];
	ld.global.f32 	%f21, [%rd26];
	fma.rn.f32 	%f22, %f20, %f21, %f19;
	ld.global.f32 	%f23, [%rd66+-8];
	ld.global.f32 	%f24, [%rd27];
	fma.rn.f32 	%f25, %f23, %f24, %f22;
	ld.global.f32 	%f26, [%rd66+-4];
	ld.global.f32 	%f27, [%rd28];
	fma.rn.f32 	%f28, %f26, %f27, %f25;
	ld.global.f32 	%f29, [%rd66];
	ld.global.f32 	%f30, [%rd29];
	fma.rn.f32 	%f31, %f29, %f30, %f28;
	ld.global.f32 	%f32, [%rd66+4];
	ld.global.f32 	%f33, [%rd30];
	fma.rn.f32 	%f34, %f32, %f33, %f31;
	ld.global.f32 	%f35, [%rd66+8];
	ld.global.f32 	%f36, [%rd31];
	fma.rn.f32 	%f37, %f35, %f36, %f34;
	ld.global.f32 	%f38, [%rd66+12];
	ld.global.f32 	%f39, [%rd32];
	fma.rn.f32 	%f67, %f38, %f39, %f37;
	add.s32 	%r40, %r40, 8;
	shl.b32 	%r30, %r18, 3;
	add.s32 	%r39, %r39, %r30;
	add.s64 	%rd66, %rd66, 32;
	setp.ne.s32 	%p6, %r40, 0;
	@%p6 bra 	$L__BB0_4;
$L__BB0_5:
	setp.eq.s32 	%p7, %r4, 0;
	@%p7 bra 	$L__BB0_13;
	and.b32  	%r12, %r18, 3;
	setp.lt.u32 	%p8, %r4, 4;
	@%p8 bra 	$L__BB0_8;
	add.s32 	%r31, %r42, %r3;
	mul.wide.u32 	%rd34, %r31, 4;
	add.s64 	%rd35, %rd2, %rd34;
	ld.global.f32 	%f41, [%rd35];
	mad.lo.s32 	%r32, %r42, %r18, %r1;
	mul.wide.s32 	%rd36, %r32, 4;
	add.s64 	%rd37, %rd1, %rd36;
	ld.global.f32 	%f42, [%rd37];
	fma.rn.f32 	%f43, %f41, %f42, %f67;
	cvt.u64.u32 	%rd38, %r3;
	cvt.u64.u32 	%rd39, %r42;
	add.s64 	%rd40, %rd39, %rd38;
	shl.b64 	%rd41, %rd40, 2;
	add.s64 	%rd42, %rd2, %rd41;
	ld.global.f32 	%f44, [%rd42+4];
	mul.wide.u32 	%rd43, %r18, 4;
	add.s64 	%rd44, %rd37, %rd43;
	ld.global.f32 	%f45, [%rd44];
	fma.rn.f32 	%f46, %f44, %f45, %f43;
	ld.global.f32 	%f47, [%rd42+8];
	add.s64 	%rd45, %rd44, %rd43;
	ld.global.f32 	%f48, [%rd45];
	fma.rn.f32 	%f49, %f47, %f48, %f46;
	ld.global.f32 	%f50, [%rd42+12];
	add.s64 	%rd46, %rd45, %rd43;
	ld.global.f32 	%f51, [%rd46];
	fma.rn.f32 	%f67, %f50, %f51, %f49;
	add.s32 	%r42, %r42, 4;
$L__BB0_8:
	setp.eq.s32 	%p9, %r12, 0;
	@%p9 bra 	$L__BB0_13;
	setp.eq.s32 	%p10, %r12, 1;
	@%p10 bra 	$L__BB0_11;
	add.s32 	%r33, %r42, %r3;
	mul.wide.u32 	%rd47, %r33, 4;
	add.s64 	%rd48, %rd2, %rd47;
	ld.global.f32 	%f53, [%rd48];
	mad.lo.s32 	%r34, %r42, %r18, %r1;
	mul.wide.s32 	%rd49, %r34, 4;
	add.s64 	%rd50, %rd1, %rd49;
	ld.global.f32 	%f54, [%rd50];
	fma.rn.f32 	%f55, %f53, %f54, %f67;
	cvt.u64.u32 	%rd51, %r3;
	cvt.u64.u32 	%rd52, %r42;
	add.s64 	%rd53, %rd52, %rd51;
	shl.b64 	%rd54, %rd53, 2;
	add.s64 	%rd55, %rd2, %rd54;
	ld.global.f32 	%f56, [%rd55+4];
	mul.wide.u32 	%rd56, %r18, 4;
	add.s64 	%rd57, %rd50, %rd56;
	ld.global.f32 	%f57, [%rd57];
	fma.rn.f32 	%f67, %f56, %f57, %f55;
	add.s32 	%r42, %r42, 2;
$L__BB0_11:
	and.b32  	%r35, %r18, 1;
	setp.eq.b32 	%p11, %r35, 1;
	not.pred 	%p12, %p11;
	@%p12 bra 	$L__BB0_13;
	add.s32 	%r36, %r42, %r3;
	mul.wide.u32 	%rd58, %r36, 4;
	add.s64 	%rd59, %rd2, %rd58;
	ld.global.f32 	%f58, [%rd59];
	mad.lo.s32 	%r37, %r42, %r18, %r1;
	mul.wide.s32 	%rd60, %r37, 4;
	add.s64 	%rd61, %rd1, %rd60;
	ld.global.f32 	%f59, [%rd61];
	fma.rn.f32 	%f67, %f58, %f59, %f67;
$L__BB0_13:
	ld.param.u64 	%rd65, [_Z6matmulPfS_S_iii_param_0];
	mad.lo.s32 	%r38, %r17, %r27, %r1;
	cvta.to.global.u64 	%rd62, %rd65;
	mul.wide.s32 	%rd63, %r38, 4;
	add.s64 	%rd64, %rd62, %rd63;
	st.global.f32 	[%rd64], %f67;
$L__BB0_14:
	ret;

}


// ===== COMPILED SASS (sm_100) =====

	.target	sm_100

	.elftype	@"ET_EXEC"


//--------------------- .note.nv.tkinfo           --------------------------
	.section	.note.nv.tkinfo,"",@"SHT_NOTE"
	.sectionflags	@"SHF_NOTE_NV_TKINFO"
	.tkinfo
        /*0018*/ 	.word	0x00000002
        /*0030*/ 	.string	""
        /*0030*/ 	.string	"ptxas"
        /*0030*/ 	.string	"Cuda compilation tools, release 13.0, V13.0.88"
        /*0030*/ 	.string	"Build cuda_13.0.r13.0/compiler.36424714_0"
        /*0030*/ 	.string	"-arch sm_100 -m 64 "



//--------------------- .note.nv.cuinfo           --------------------------
	.section	.note.nv.cuinfo,"",@"SHT_NOTE"
	.sectionflags	@"SHF_NOTE_NV_CUINFO"
        /*0018*/ 	.short	0x0002
        /*001a*/ 	.short	0x0064
        /*001c*/ 	.short	0x0082
	.zero		2


//--------------------- .nv.info                  --------------------------
	.section	.nv.info,"",@"SHT_CUDA_INFO"
	.align	4


	//----- nvinfo : EIATTR_REGCOUNT
	.align		4
        /*0000*/ 	.byte	0x04, 0x2f
        /*0002*/ 	.short	(.L_1 - .L_0)
	.align		4
.L_0:
        /*0004*/ 	.word	index@(_Z6matmulPfS_S_iii)
        /*0008*/ 	.word	0x0000001e


	//----- nvinfo : EIATTR_FRAME_SIZE
	.align		4
.L_1:
        /*000c*/ 	.byte	0x04, 0x11
        /*000e*/ 	.short	(.L_3 - .L_2)
	.align		4
.L_2:
        /*0010*/ 	.word	index@(_Z6matmulPfS_S_iii)
        /*0014*/ 	.word	0x00000000


	//----- nvinfo : EIATTR_MIN_STACK_SIZE
	.align		4
.L_3:
        /*0018*/ 	.byte	0x04, 0x12
        /*001a*/ 	.short	(.L_5 - .L_4)
	.align		4
.L_4:
        /*001c*/ 	.word	index@(_Z6matmulPfS_S_iii)
        /*0020*/ 	.word	0x00000000
.L_5:


//--------------------- .nv.compat                --------------------------
	.section	.nv.compat,"",@"SHT_CUDA_COMPAT_INFO"
	.align	4
        /*0000*/ 	.byte	0x02, 0x09, 0x00, 0x00, 0x02, 0x02, 0x01, 0x00, 0x02, 0x05, 0x05, 0x00, 0x03, 0x07, 0x01, 0x01
        /*0010*/ 	.byte	0x02, 0x03, 0x00, 0x00, 0x02, 0x06, 0x01, 0x00, 0x04, 0x0b, 0x08, 0x00, 0x09, 0x00, 0x00, 0x00
        /*0020*/ 	.byte	0x00, 0x00, 0x00, 0x00


//--------------------- .nv.info._Z6matmulPfS_S_iii --------------------------
	.section	.nv.info._Z6matmulPfS_S_iii,"",@"SHT_CUDA_INFO"
	.sectionflags	@""
	.align	4


	//----- nvinfo : EIATTR_CUDA_API_VERSION
	.align		4
        /*0000*/ 	.byte	0x04, 0x37
        /*0002*/ 	.short	(.L_7 - .L_6)
.L_6:
        /*0004*/ 	.word	0x00000082


	//----- nvinfo : EIATTR_KPARAM_INFO
	.align		4
.L_7:
        /*0008*/ 	.byte	0x04, 0x17
        /*000a*/ 	.short	(.L_9 - .L_8)
.L_8:
        /*000c*/ 	.word	0x00000000
        /*0010*/ 	.short	0x0005
        /*0012*/ 	.short	0x0020
        /*0014*/ 	.byte	0x00, 0xf0, 0x11, 0x00


	//----- nvinfo : EIATTR_KPARAM_INFO
	.align		4
.L_9:
        /*0018*/ 	.byte	0x04, 0x17
        /*001a*/ 	.short	(.L_11 - .L_10)
.L_10:
        /*001c*/ 	.word	0x00000000
        /*0020*/ 	.short	0x0004
        /*0022*/ 	.short	0x001c
        /*0024*/ 	.byte	0x00, 0xf0, 0x11, 0x00


	//----- nvinfo : EIATTR_KPARAM_INFO
	.align		4
.L_11:
        /*0028*/ 	.byte	0x04, 0x17
        /*002a*/ 	.short	(.L_13 - .L_12)
.L_12:
        /*002c*/ 	.word	0x00000000
        /*0030*/ 	.short	0x0003
        /*0032*/ 	.short	0x0018
        /*0034*/ 	.byte	0x00, 0xf0, 0x11, 0x00


	//----- nvinfo : EIATTR_KPARAM_INFO
	.align		4
.L_13:
        /*0038*/ 	.byte	0x04, 0x17
        /*003a*/ 	.short	(.L_15 - .L_14)
.L_14:
        /*003c*/ 	.word	0x00000000
        /*0040*/ 	.short	0x0002
        /*0042*/ 	.short	0x0010
        /*0044*/ 	.byte	0x00, 0xf5, 0x21, 0x00


	//----- nvinfo : EIATTR_KPARAM_INFO
	.align		4
.L_15:
        /*0048*/ 	.byte	0x04, 0x17
        /*004a*/ 	.short	(.L_17 - .L_16)
.L_16:
        /*004c*/ 	.word	0x00000000
        /*0050*/ 	.short	0x0001
        /*0052*/ 	.short	0x0008
        /*0054*/ 	.byte	0x00, 0xf5, 0x21, 0x00


	//----- nvinfo : EIATTR_KPARAM_INFO
	.align		4
.L_17:
        /*0058*/ 	.byte	0x04, 0x17
        /*005a*/ 	.short	(.L_19 - .L_18)
.L_18:
        /*005c*/ 	.word	0x00000000
        /*0060*/ 	.short	0x0000
        /*0062*/ 	.short	0x0000
        /*0064*/ 	.byte	0x00, 0xf5, 0x21, 0x00


	//----- nvinfo : EIATTR_SPARSE_MMA_MASK
	.align		4
.L_19:
        /*0068*/ 	.byte	0x03, 0x50
        /*006a*/ 	.short	0x0000


	//----- nvinfo : EIATTR_MAXREG_COUNT
	.align		4
        /*006c*/ 	.byte	0x03, 0x1b
        /*006e*/ 	.short	0x00ff


	//----- nvinfo : EIATTR_MERCURY_ISA_VERSION
	.align		4
        /*0070*/ 	.byte	0x03, 0x5f
        /*0072*/ 	.short	0x0101


	//----- nvinfo : EIATTR_VRC_CTA_INIT_COUNT
	.align		4
        /*0074*/ 	.byte	0x02, 0x4a
	.zero		1
	.zero		1


	//----- nvinfo : EIATTR_EXIT_INSTR_OFFSETS
	.align		4
        /*0078*/ 	.byte	0x04, 0x1c
        /*007a*/ 	.short	(.L_21 - .L_20)


	//   ....[0]....
.L_20:
        /*007c*/ 	.word	0x000000c0


	//   ....[1]....
        /*0080*/ 	.word	0x00000b10


	//----- nvinfo : EIATTR_CBANK_PARAM_SIZE
	.align		4
.L_21:
        /*0084*/ 	.byte	0x03, 0x19
        /*0086*/ 	.short	0x0024


	//----- nvinfo : EIATTR_PARAM_CBANK
	.align		4
        /*0088*/ 	.byte	0x04, 0x0a
        /*008a*/ 	.short	(.L_23 - .L_22)
	.align		4
.L_22:
        /*008c*/ 	.word	index@(.nv.constant0._Z6matmulPfS_S_iii)
        /*0090*/ 	.short	0x0380
        /*0092*/ 	.short	0x0024


	//----- nvinfo : EIATTR_SW_WAR
	.align		4
.L_23:
        /*0094*/ 	.byte	0x04, 0x36
        /*0096*/ 	.short	(.L_25 - .L_24)
.L_24:
        /*0098*/ 	.word	0x00000008
.L_25:


//--------------------- .nv.callgraph             --------------------------
	.section	.nv.callgraph,"",@"SHT_CUDA_CALLGRAPH"
	.align	4
	.sectionentsize	8
	.align		4
        /*0000*/ 	.word	0x00000000
	.align		4
        /*0004*/ 	.word	0xffffffff
	.align		4
        /*0008*/ 	.word	0x00000000
	.align		4
        /*000c*/ 	.word	0xfffffffe
	.align		4
        /*0010*/ 	.word	0x00000000
	.align		4
        /*0014*/ 	.word	0xfffffffd
	.align		4
        /*0018*/ 	.word	0x00000000
	.align		4
        /*001c*/ 	.word	0xfffffffc


//--------------------- .text._Z6matmulPfS_S_iii  --------------------------
	.section	.text._Z6matmulPfS_S_iii,"ax",@progbits
	.align	128
        .global         _Z6matmulPfS_S_iii
        .type           _Z6matmulPfS_S_iii,@function
        .size           _Z6matmulPfS_S_iii,(.L_x_5 - _Z6matmulPfS_S_iii)
        .other          _Z6matmulPfS_S_iii,@"STO_CUDA_ENTRY STV_DEFAULT"
_Z6matmulPfS_S_iii:
.text._Z6matmulPfS_S_iii:
[----:B------:R-:W-:Y:S01]  /*0000*/  LDC R1, c[0x0][0x37c] ;  /* 0x0000df00ff017b82 */ /* 0x000fe20000000800 */
[----:B------:R-:W0:Y:S01]  /*0010*/  S2R R0, SR_TID.Y ;  /* 0x0000000000007919 */ /* 0x000e220000002200 */
[----:B------:R-:W1:Y:S01]  /*0020*/  LDCU UR4, c[0x0][0x360] ;  /* 0x00006c00ff0477ac */ /* 0x000e620008000800 */
[----:B------:R-:W0:Y:S01]  /*0030*/  S2R R3, SR_CTAID.Y ;  /* 0x0000000000037919 */ /* 0x000e220000002600 */
[----:B------:R-:W0:Y:S01]  /*0040*/  LDCU UR5, c[0x0][0x364] ;  /* 0x00006c80ff0577ac */ /* 0x000e220008000800 */
[----:B------:R-:W1:Y:S01]  /*0050*/  S2R R13, SR_TID.X ;  /* 0x00000000000d7919 */ /* 0x000e620000002100 */
[----:B------:R-:W2:Y:S01]  /*0060*/  LDCU.64 UR18, c[0x0][0x398] ;  /* 0x00007300ff1277ac */ /* 0x000ea20008000a00 */
[----:B------:R-:W1:Y:S01]  /*0070*/  S2R R2, SR_CTAID.X ;  /* 0x0000000000027919 */ /* 0x000e620000002500 */
[----:B0-----:R-:W-:-:S05]  /*0080*/  IMAD R0, R3, UR5, R0 ;  /* 0x0000000503007c24 */ /* 0x001fca000f8e0200 */
[----:B--2---:R-:W-:Y:S01]  /*0090*/  ISETP.GE.AND P0, PT, R0, UR18, PT ;  /* 0x0000001200007c0c */ /* 0x004fe2000bf06270 */
[----:B-1----:R-:W-:-:S05]  /*00a0*/  IMAD R13, R2, UR4, R13 ;  /* 0x00000004020d7c24 */ /* 0x002fca000f8e020d */
[----:B------:R-:W-:-:S13]  /*00b0*/  ISETP.GE.OR P0, PT, R13, UR19, P0 ;  /* 0x000000130d007c0c */ /* 0x000fda0008706670 */
[----:B------:R-:W-:Y:S05]  /*00c0*/  @P0 EXIT ;  /* 0x000000000000094d */ /* 0x000fea0003800000 */
[----:B------:R-:W0:Y:S01]  /*00d0*/  LDCU UR18, c[0x0][0x3a0] ;  /* 0x00007400ff1277ac */ /* 0x000e220008000800 */
[----:B------:R-:W-:Y:S01]  /*00e0*/  HFMA2 R12, -RZ, RZ, 0, 0 ;  /* 0x00000000ff0c7431 */ /* 0x000fe200000001ff */
[----:B------:R-:W1:Y:S01]  /*00f0*/  LDCU.64 UR16, c[0x0][0x358] ;  /* 0x00006b00ff1077ac */ /* 0x000e620008000a00 */
[----:B0-----:R-:W-:-:S09]  /*0100*/  UISETP.GE.AND UP0, UPT, UR18, 0x1, UPT ;  /* 0x000000011200788c */ /* 0x001fd2000bf06270 */
[----:B-1----:R-:W-:Y:S05]  /*0110*/  BRA.U !UP0, `(.L_x_0) ;  /* 0x00000009086c7547 */ /* 0x002fea000b800000 */
[----:B------:R-:W-:Y:S02]  /*0120*/  UISETP.GE.U32.AND UP0, UPT, UR18, 0x8, UPT ;  /* 0x000000081200788c */ /* 0x000fe4000bf06070 */
[----:B------:R-:W-:Y:S01]  /*0130*/  IMAD R5, R0, UR18, RZ ;  /* 0x0000001200057c24 */ /* 0x000fe2000f8e02ff */
[----:B------:R-:W-:Y:S01]  /*0140*/  MOV R12, RZ ;  /* 0x000000ff000c7202 */ /* 0x000fe20000000f00 */
[----:B------:R-:W-:-:S05]  /*0150*/  UMOV UR4, URZ ;  /* 0x000000ff00047c82 */ /* 0x000fca0008000000 */
[----:B------:R-:W-:Y:S05]  /*0160*/  BRA.U !UP0, `(.L_x_1) ;  /* 0x0000000508087547 */ /* 0x000fea000b800000 */
[----:B------:R-:W0:Y:S01]  /*0170*/  LDC.64 R2, c[0x0][0x388] ;  /* 0x0000e200ff027b82 */ /* 0x000e220000000a00 */
[----:B------:R-:W1:Y:S01]  /*0180*/  LDCU.64 UR20, c[0x0][0x390] ;  /* 0x00007200ff1477ac */ /* 0x000e620008000a00 */
[----:B------:R-:W-:Y:S02]  /*0190*/  MOV R12, RZ ;  /* 0x000000ff000c7202 */ /* 0x000fe40000000f00 */
[----:B------:R-:W-:Y:S01]  /*01a0*/  MOV R14, R13 ;  /* 0x0000000d000e7202 */ /* 0x000fe20000000f00 */
[----:B------:R-:W-:-:S04]  /*01b0*/  ULOP3.LUT UR4, UR18, 0x7ffffff8, URZ, 0xc0, !UPT ;  /* 0x7ffffff812047892 */ /* 0x000fc8000f8ec0ff */
[----:B------:R-:W-:Y:S02]  /*01c0*/  UIADD3 UR4, UPT, UPT, -UR4, URZ, URZ ;  /* 0x000000ff04047290 */ /* 0x000fe4000fffe1ff */
[----:B-1----:R-:W-:Y:S02]  /*01d0*/  UIMAD.WIDE.U32 UR6, UR18, 0xc, UR20 ;  /* 0x0000000c120678a5 */ /* 0x002fe4000f8e0014 */
[----:B------:R-:W-:Y:S02]  /*01e0*/  UIMAD.WIDE.U32 UR8, UR18, 0x10, UR20 ;  /* 0x00000010120878a5 */ /* 0x000fe4000f8e0014 */
[----:B------:R-:W-:Y:S01]  /*01f0*/  UIMAD.WIDE.U32 UR10, UR18, 0x14, UR20 ;  /* 0x00000014120a78a5 */ /* 0x000fe2000f8e0014 */
[----:B0-----:R-:W-:Y:S01]  /*0200*/  IMAD.WIDE.U32 R2, R5, 0x4, R2 ;  /* 0x0000000405027825 */ /* 0x001fe200078e0002 */
[----:B------:R-:W-:Y:S02]  /*0210*/  UIMAD.WIDE.U32 UR12, UR18, 0x18, UR20 ;  /* 0x00000018120c78a5 */ /* 0x000fe4000f8e0014 */
[----:B------:R-:W-:Y:S01]  /*0220*/  UIMAD.WIDE.U32 UR14, UR18, 0x1c, UR20 ;  /* 0x0000001c120e78a5 */ /* 0x000fe2000f8e0014 */
[----:B------:R-:W-:-:S04]  /*0230*/  IADD3 R2, P0, PT, R2, 0x10, RZ ;  /* 0x0000001002027810 */ /* 0x000fc80007f1e0ff */
[----:B------:R-:W-:-:S09]  /*0240*/  IADD3.X R3, PT, PT, RZ, R3, RZ, P0, !PT ;  /* 0x00000003ff037210 */ /* 0x000fd200007fe4ff */
.L_x_2:
[----:B------:R-:W-:Y:S01]  /*0250*/  HFMA2 R23, -RZ, RZ, 0, 2.384185791015625e-07 ;  /* 0x00000004ff177431 */ /* 0x000fe200000001ff */
[----:B------:R-:W-:Y:S01]  /*0260*/  UIMAD.WIDE.U32 UR24, UR18, 0x4, UR20 ;  /* 0x00000004121878a5 */ /* 0x000fe2000f8e0014 */
[----:B------:R-:W2:Y:S01]  /*0270*/  LDG.E R21, desc[UR16][R2.64+-0x10] ;  /* 0xfffff01002157981 */ /* 0x000ea2000c1e1900 */
[----:B------:R-:W-:Y:S01]  /*0280*/  UIMAD.WIDE.U32 UR22, UR18, 0x8, UR20 ;  /* 0x00000008121678a5 */ /* 0x000fe2000f8e0014 */
[----:B------:R-:W-:Y:S01]  /*0290*/  MOV R11, 0x4 ;  /* 0x00000004000b7802 */ /* 0x000fe20000000f00 */
[----:B------:R-:W-:Y:S01]  /*02a0*/  HFMA2 R7, -RZ, RZ, 0, 2.384185791015625e-07 ;  /* 0x00000004ff077431 */ /* 0x000fe200000001ff */
[----:B------:R-:W3:Y:S01]  /*02b0*/  LDG.E R19, desc[UR16][R2.64+-0xc] ;  /* 0xfffff41002137981 */ /* 0x000ee2000c1e1900 */
[----:B------:R-:W-:Y:S02]  /*02c0*/  MOV R8, UR24 ;  /* 0x0000001800087c02 */ /* 0x000fe40008000f00 */
[----:B------:R-:W-:Y:S01]  /*02d0*/  MOV R9, UR25 ;  /* 0x0000001900097c02 */ /* 0x000fe20008000f00 */
[C---:B------:R-:W-:Y:S01]  /*02e0*/  IMAD.WIDE R22, R14.reuse, R23, UR20 ;  /* 0x000000140e167e25 */ /* 0x040fe2000f8e0217 */
[----:B------:R-:W-:Y:S01]  /*02f0*/  MOV R24, UR22 ;  /* 0x0000001600187c02 */ /* 0x000fe20008000f00 */
[----:B------:R-:W4:Y:S01]  /*0300*/  LDG.E R17, desc[UR16][R2.64+-0x8] ;  /* 0xfffff81002117981 */ /* 0x000f22000c1e1900 */
[----:B------:R-:W-:Y:S01]  /*0310*/  MOV R25, UR23 ;  /* 0x0000001700197c02 */ /* 0x000fe20008000f00 */
[----:B------:R-:W-:-:S02]  /*0320*/  IMAD.WIDE R8, R14, 0x4, R8 ;  /* 0x000000040e087825 */ /* 0x000fc400078e0208 */
[----:B------:R-:W2:Y:S02]  /*0330*/  LDG.E R22, desc[UR16][R22.64] ;  /* 0x0000001016167981 */ /* 0x000ea4000c1e1900 */
[C---:B------:R-:W-:Y:S02]  /*0340*/  IMAD.WIDE R24, R14.reuse, 0x4, R24 ;  /* 0x000000040e187825 */ /* 0x040fe400078e0218 */
[----:B------:R0:W3:Y:S02]  /*0350*/  LDG.E R20, desc[UR16][R8.64] ;  /* 0x0000001008147981 */ /* 0x0000e4000c1e1900 */
[----:B------:R-:W-:Y:S02]  /*0360*/  IMAD.MOV.U32 R5, RZ, RZ, 0x4 ;  /* 0x00000004ff057424 */ /* 0x000fe400078e00ff */
[----:B------:R-:W-:Y:S01]  /*0370*/  IMAD.WIDE R10, R14, R11, UR6 ;  /* 0x000000060e0a7e25 */ /* 0x000fe2000f8e020b */
[----:B------:R-:W4:Y:S03]  /*0380*/  LDG.E R18, desc[UR16][R24.64] ;  /* 0x0000001018127981 */ /* 0x000f26000c1e1900 */
[----:B------:R-:W-:-:S02]  /*0390*/  HFMA2 R27, -RZ, RZ, 0, 2.384185791015625e-07 ;  /* 0x00000004ff1b7431 */ /* 0x000fc400000001ff */
[----:B------:R-:W-:Y:S01]  /*03a0*/  IMAD.WIDE R4, R14, R5, UR8 ;  /* 0x000000080e047e25 */ /* 0x000fe2000f8e0205 */
[----:B------:R1:W5:Y:S01]  /*03b0*/  LDG.E R16, desc[UR16][R10.64] ;  /* 0x000000100a107981 */ /* 0x000362000c1e1900 */
[----:B0-----:R-:W-:-:S03]  /*03c0*/  MOV R9, 0x4 ;  /* 0x0000000400097802 */ /* 0x001fc60000000f00 */
[----:B------:R-:W5:Y:S01]  /*03d0*/  LDG.E R15, desc[UR16][R2.64+-0x4] ;  /* 0xfffffc10020f7981 */ /* 0x000f62000c1e1900 */
[----:B------:R-:W-:-:S03]  /*03e0*/  IMAD.WIDE R6, R14, R7, UR10 ;  /* 0x0000000a0e067e25 */ /* 0x000fc6000f8e0207 */
[----:B------:R0:W5:Y:S01]  /*03f0*/  LDG.E R4, desc[UR16][R4.64] ;  /* 0x0000001004047981 */ /* 0x000162000c1e1900 */
[----:B------:R-:W-:-:S03]  /*0400*/  IMAD.WIDE R8, R14, R9, UR12 ;  /* 0x0000000c0e087e25 */ /* 0x000fc6000f8e0209 */
[----:B------:R-:W5:Y:S01]  /*0410*/  LDG.E R23, desc[UR16][R2.64] ;  /* 0x0000001002177981 */ /* 0x000f62000c1e1900 */
[----:B-1----:R-:W-:-:S03]  /*0420*/  IMAD.WIDE R10, R14, R27, UR14 ;  /* 0x0000000e0e0a7e25 */ /* 0x002fc6000f8e021b */
[----:B------:R-:W5:Y:S04]  /*0430*/  LDG.E R7, desc[UR16][R6.64] ;  /* 0x0000001006077981 */ /* 0x000f68000c1e1900 */
[----:B------:R-:W5:Y:S04]  /*0440*/  LDG.E R24, desc[UR16][R2.64+0x4] ;  /* 0x0000041002187981 */ /* 0x000f68000c1e1900 */
[----:B------:R-:W5:Y:S04]  /*0450*/  LDG.E R8, desc[UR16][R8.64] ;  /* 0x0000001008087981 */ /* 0x000f68000c1e1900 */
[----:B------:R-:W5:Y:S04]  /*0460*/  LDG.E R25, desc[UR16][R2.64+0x8] ;  /* 0x0000081002197981 */ /* 0x000f68000c1e1900 */
[----:B------:R-:W5:Y:S04]  /*0470*/  LDG.E R10, desc[UR16][R10.64] ;  /* 0x000000100a0a7981 */ /* 0x000f68000c1e1900 */
[----:B------:R1:W5:Y:S01]  /*0480*/  LDG.E R27, desc[UR16][R2.64+0xc] ;  /* 0x00000c10021b7981 */ /* 0x000362000c1e1900 */
[----:B------:R-:W-:-:S04]  /*0490*/  UIADD3 UR4, UPT, UPT, UR4, 0x8, URZ ;  /* 0x0000000804047890 */ /* 0x000fc8000fffe0ff */
[----:B------:R-:W-:Y:S01]  /*04a0*/  UISETP.NE.AND UP0, UPT, UR4, URZ, UPT ;  /* 0x000000ff0400728c */ /* 0x000fe2000bf05270 */
[----:B0-----:R-:W-:Y:S02]  /*04b0*/  MOV R5, UR18 ;  /* 0x0000001200057c02 */ /* 0x001fe40008000f00 */
[----:B-1----:R-:W-:Y:S02]  /*04c0*/  IADD3 R2, P0, PT, R2, 0x20, RZ ;  /* 0x0000002002027810 */ /* 0x002fe40007f1e0ff */
[----:B------:R-:W-:Y:S02]  /*04d0*/  LEA R14, R5, R14, 0x3 ;  /* 0x0000000e050e7211 */ /* 0x000fe400078e18ff */
[----:B------:R-:W-:Y:S01]  /*04e0*/  IADD3.X R3, PT, PT, RZ, R3, RZ, P0, !PT ;  /* 0x00000003ff037210 */ /* 0x000fe200007fe4ff */
[----:B--2---:R-:W-:-:S04]  /*04f0*/  FFMA R22, R21, R22, R12 ;  /* 0x0000001615167223 */ /* 0x004fc8000000000c */
[----:B---3--:R-:W-:-:S04]  /*0500*/  FFMA R20, R19, R20, R22 ;  /* 0x0000001413147223 */ /* 0x008fc80000000016 */
[----:B----4-:R-:W-:-:S04]  /*0510*/  FFMA R18, R17, R18, R20 ;  /* 0x0000001211127223 */ /* 0x010fc80000000014 */
[----:B-----5:R-:W-:-:S04]  /*0520*/  FFMA R16, R15, R16, R18 ;  /* 0x000000100f107223 */ /* 0x020fc80000000012 */
[----:B------:R-:W-:-:S04]  /*0530*/  FFMA R23, R23, R4, R16 ;  /* 0x0000000417177223 */ /* 0x000fc80000000010 */
[----:B------:R-:W-:-:S04]  /*0540*/  FFMA R24, R24, R7, R23 ;  /* 0x0000000718187223 */ /* 0x000fc80000000017 */
[----:B------:R-:W-:-:S04]  /*0550*/  FFMA R8, R25, R8, R24 ;  /* 0x0000000819087223 */ /* 0x000fc80000000018 */
[----:B------:R-:W-:Y:S01]  /*0560*/  FFMA R12, R27, R10, R8 ;  /* 0x0000000a1b0c7223 */ /* 0x000fe20000000008 */
[----:B------:R-:W-:Y:S06]  /*0570*/  BRA.U UP0, `(.L_x_2) ;  /* 0xfffffffd00347547 */ /* 0x000fec000b83ffff */
[----:B------:R-:W-:-:S12]  /*0580*/  ULOP3.LUT UR4, UR18, 0x7ffffff8, URZ, 0xc0, !UPT ;  /* 0x7ffffff812047892 */ /* 0x000fd8000f8ec0ff */
.L_x_1:
[----:B------:R-:W-:-:S04]  /*0590*/  ULOP3.LUT UR6, UR18, 0x7, URZ, 0xc0, !UPT ;  /* 0x0000000712067892 */ /* 0x000fc8000f8ec0ff */
[----:B------:R-:W-:-:S09]  /*05a0*/  UISETP.NE.AND UP0, UPT, UR6, URZ, UPT ;  /* 0x000000ff0600728c */ /* 0x000fd2000bf05270 */
[----:B------:R-:W-:Y:S05]  /*05b0*/  BRA.U !UP0, `(.L_x_0) ;  /* 0x0000000508447547 */ /* 0x000fea000b800000 */
[----:B------:R-:W-:Y:S01]  /*05c0*/  UISETP.GE.U32.AND UP0, UPT, UR6, 0x4, UPT ;  /* 0x000000040600788c */ /* 0x000fe2000bf06070 */
[----:B------:R-:W-:Y:S01]  /*05d0*/  IMAD R2, R0, UR18, RZ ;  /* 0x0000001200027c24 */ /* 0x000fe2000f8e02ff */
[----:B------:R-:W-:-:S04]  /*05e0*/  ULOP3.LUT UR5, UR18, 0x3, URZ, 0xc0, !UPT ;  /* 0x0000000312057892 */ /* 0x000fc8000f8ec0ff */
[----:B------:R-:W-:-:S03]  /*05f0*/  UISETP.NE.AND UP1, UPT, UR5, URZ, UPT ;  /* 0x000000ff0500728c */ /* 0x000fc6000bf25270 */
[----:B------:R-:W-:Y:S08]  /*0600*/  BRA.U !UP0, `(.L_x_3) ;  /* 0x00000001087c7547 */ /* 0x000ff0000b800000 */
[----:B------:R-:W0:Y:S01]  /*0610*/  LDC.64 R6, c[0x0][0x390] ;  /* 0x0000e400ff067b82 */ /* 0x000e220000000a00 */
[----:B------:R-:W1:Y:S01]  /*0620*/  LDCU.64 UR6, c[0x0][0x388] ;  /* 0x00007100ff0677ac */ /* 0x000e620008000a00 */
[----:B------:R-:W-:Y:S01]  /*0630*/  MOV R4, UR4 ;  /* 0x0000000400047c02 */ /* 0x000fe20008000f00 */
[----:B------:R-:W-:Y:S01]  /*0640*/  IMAD.U32 R11, RZ, RZ, UR18 ;  /* 0x00000012ff0b7e24 */ /* 0x000fe2000f8e00ff */
[C---:B------:R-:W-:Y:S02]  /*0650*/  IADD3 R3, PT, PT, R2.reuse, UR4, RZ ;  /* 0x0000000402037c10 */ /* 0x040fe4000fffe0ff */
[----:B------:R-:W-:Y:S01]  /*0660*/  IADD3 R14, P0, PT, R2, UR4, RZ ;  /* 0x00000004020e7c10 */ /* 0x000fe2000ff1e0ff */
[----:B------:R-:W-:Y:S01]  /*0670*/  IMAD R5, R4, UR18, R13 ;  /* 0x0000001204057c24 */ /* 0x000fe2000f8e020d */
[----:B------:R-:W2:Y:S01]  /*0680*/  LDC.64 R8, c[0x0][0x388] ;  /* 0x0000e200ff087b82 */ /* 0x000ea20000000a00 */
[----:B------:R-:W-:Y:S02]  /*0690*/  MOV R15, UR18 ;  /* 0x00000012000f7c02 */ /* 0x000fe40008000f00 */
[----:B------:R-:W-:Y:S01]  /*06a0*/  MOV R17, UR18 ;  /* 0x0000001200117c02 */ /* 0x000fe20008000f00 */
[----:B0-----:R-:W-:-:S04]  /*06b0*/  IMAD.WIDE R6, R5, 0x4, R6 ;  /* 0x0000000405067825 */ /* 0x001fc800078e0206 */
[----:B------:R-:W-:Y:S02]  /*06c0*/  IMAD.WIDE.U32 R10, R11, 0x4, R6 ;  /* 0x000000040b0a7825 */ /* 0x000fe400078e0006 */
[----:B------:R-:W3:Y:S02]  /*06d0*/  LDG.E R6, desc[UR16][R6.64] ;  /* 0x0000001006067981 */ /* 0x000ee4000c1e1900 */
[----:B--2---:R-:W-:Y:S01]  /*06e0*/  IMAD.WIDE.U32 R8, R3, 0x4, R8 ;  /* 0x0000000403087825 */ /* 0x004fe200078e0008 */
[----:B------:R-:W-:Y:S02]  /*06f0*/  IADD3.X R3, PT, PT, RZ, RZ, RZ, P0, !PT ;  /* 0x000000ffff037210 */ /* 0x000fe400007fe4ff */
[----:B-1----:R-:W-:-:S03]  /*0700*/  LEA R4, P0, R14, UR6, 0x2 ;  /* 0x000000060e047c11 */ /* 0x002fc6000f8010ff */
[----:B------:R-:W3:Y:S01]  /*0710*/  LDG.E R9, desc[UR16][R8.64] ;  /* 0x0000001008097981 */ /* 0x000ee2000c1e1900 */
[----:B------:R-:W-:Y:S01]  /*0720*/  LEA.HI.X R5, R14, UR7, R3, 0x2, P0 ;  /* 0x000000070e057c11 */ /* 0x000fe200080f1403 */
[----:B------:R-:W-:Y:S02]  /*0730*/  IMAD.WIDE.U32 R14, R15, 0x4, R10 ;  /* 0x000000040f0e7825 */ /* 0x000fe400078e000a */
[----:B------:R-:W2:Y:S04]  /*0740*/  LDG.E R3, desc[UR16][R10.64] ;  /* 0x000000100a037981 */ /* 0x000ea8000c1e1900 */
[----:B------:R-:W2:Y:S01]  /*0750*/  LDG.E R18, desc[UR16][R4.64+0x4] ;  /* 0x0000041004127981 */ /* 0x000ea2000c1e1900 */
[----:B------:R-:W-:-:S03]  /*0760*/  IMAD.WIDE.U32 R16, R17, 0x4, R14 ;  /* 0x0000000411107825 */ /* 0x000fc600078e000e */
[----:B------:R-:W4:Y:S04]  /*0770*/  LDG.E R19, desc[UR16][R14.64] ;  /* 0x000000100e137981 */ /* 0x000f28000c1e1900 */
[----:B------:R-:W4:Y:S04]  /*0780*/  LDG.E R20, desc[UR16][R4.64+0x8] ;  /* 0x0000081004147981 */ /* 0x000f28000c1e1900 */
[----:B------:R-:W5:Y:S04]  /*0790*/  LDG.E R22, desc[UR16][R4.64+0xc] ;  /* 0x00000c1004167981 */ /* 0x000f68000c1e1900 */
[----:B------:R-:W5:Y:S01]  /*07a0*/  LDG.E R16, desc[UR16][R16.64] ;  /* 0x0000001010107981 */ /* 0x000f62000c1e1900 */
[----:B------:R-:W-:Y:S01]  /*07b0*/  UIADD3 UR4, UPT, UPT, UR4, 0x4, URZ ;  /* 0x0000000404047890 */ /* 0x000fe2000fffe0ff */
[----:B---3--:R-:W-:-:S04]  /*07c0*/  FFMA R9, R9, R6, R12 ;  /* 0x0000000609097223 */ /* 0x008fc8000000000c */
[----:B--2---:R-:W-:-:S04]  /*07d0*/  FFMA R3, R18, R3, R9 ;  /* 0x0000000312037223 */ /* 0x004fc80000000009 */
[----:B----4-:R-:W-:-:S04]  /*07e0*/  FFMA R3, R20, R19, R3 ;  /* 0x0000001314037223 */ /* 0x010fc80000000003 */
[----:B-----5:R-:W-:-:S07]  /*07f0*/  FFMA R12, R22, R16, R3 ;  /* 0x00000010160c7223 */ /* 0x020fce0000000003 */
.L_x_3:
[----:B------:R-:W-:Y:S05]  /*0800*/  BRA.U !UP1, `(.L_x_0) ;  /* 0x0000000109b07547 */ /* 0x000fea000b800000 */
[----:B------:R-:W-:Y:S01]  /*0810*/  UISETP.NE.AND UP0, UPT, UR5, 0x1, UPT ;  /* 0x000000010500788c */ /* 0x000fe2000bf05270 */
[----:B------:R-:W-:Y:S01]  /*0820*/  MOV R4, UR4 ;  /* 0x0000000400047c02 */ /* 0x000fe20008000f00 */
[----:B------:R-:W-:Y:S02]  /*0830*/  ULOP3.LUT UR5, UR18, 0x1, URZ, 0xc0, !UPT ;  /* 0x0000000112057892 */ /* 0x000fe4000f8ec0ff */
[----:B------:R-:W-:Y:S02]  /*0840*/  MOV R15, UR18 ;  /* 0x00000012000f7c02 */ /* 0x000fe40008000f00 */
[----:B------:R-:W-:Y:S01]  /*0850*/  UISETP.NE.U32.AND UP1, UPT, UR5, 0x1, UPT ;  /* 0x000000010500788c */ /* 0x000fe2000bf25070 */
[----:B------:R-:W-:-:S04]  /*0860*/  PLOP3.LUT P1, PT, PT, PT, UP0, 0x80, 0x8 ;  /* 0x000000000008781c */ /* 0x000fc80003f2f008 */
[----:B------:R-:W0:Y:S01]  /*0870*/  @UP0 LDCU.64 UR6, c[0x0][0x388] ;  /* 0x00007100ff0607ac */ /* 0x000e220008000a00 */
[----:B------:R-:W-:Y:S01]  /*0880*/  PLOP3.LUT P0, PT, PT, PT, UP1, 0x80, 0x8 ;  /* 0x000000000008781c */ /* 0x000fe20003f0f018 */
[----:B------:R-:W1:Y:S01]  /*0890*/  @UP0 LDCU.64 UR8, c[0x0][0x390] ;  /* 0x00007200ff0807ac */ /* 0x000e620008000a00 */
[----:B------:R-:W2:Y:S06]  /*08a0*/  @UP0 LDCU.64 UR10, c[0x0][0x388] ;  /* 0x00007100ff0a07ac */ /* 0x000eac0008000a00 */
[C---:B------:R-:W-:Y:S02]  /*08b0*/  @P1 IADD3 R3, PT, PT, R2.reuse, UR4, RZ ;  /* 0x0000000402031c10 */ /* 0x040fe4000fffe0ff */
[----:B------:R-:W-:Y:S01]  /*08c0*/  @P1 IADD3 R5, P2, PT, R2, UR4, RZ ;  /* 0x0000000402051c10 */ /* 0x000fe2000ff5e0ff */
[----:B------:R-:W3:Y:S03]  /*08d0*/  @!UP1 LDCU.64 UR12, c[0x0][0x388] ;  /* 0x00007100ff0c97ac */ /* 0x000ee60008000a00 */
[----:B------:R-:W-:Y:S01]  /*08e0*/  @P1 IADD3.X R8, PT, PT, RZ, RZ, RZ, P2, !PT ;  /* 0x000000ffff081210 */ /* 0x000fe200017fe4ff */
[----:B------:R-:W-:Y:S01]  /*08f0*/  @UP0 UIADD3 UR4, UPT, UPT, UR4, 0x2, URZ ;  /* 0x0000000204040890 */ /* 0x000fe2000fffe0ff */
[----:B0-----:R-:W-:-:S02]  /*0900*/  MOV R10, UR6 ;  /* 0x00000006000a7c02 */ /* 0x001fc40008000f00 */
[----:B------:R-:W-:Y:S01]  /*0910*/  MOV R11, UR7 ;  /* 0x00000007000b7c02 */ /* 0x000fe20008000f00 */
[----:B------:R-:W0:Y:S01]  /*0920*/  @!UP1 LDCU.64 UR6, c[0x0][0x390] ;  /* 0x00007200ff0697ac */ /* 0x000e220008000a00 */
[----:B-1----:R-:W-:Y:S01]  /*0930*/  MOV R6, UR8 ;  /* 0x0000000800067c02 */ /* 0x002fe20008000f00 */
[----:B------:R-:W-:Y:S02]  /*0940*/  IMAD.U32 R7, RZ, RZ, UR9 ;  /* 0x00000009ff077e24 */ /* 0x000fe4000f8e00ff */
[----:B------:R-:W-:-:S04]  /*0950*/  @P1 IMAD.WIDE.U32 R10, R3, 0x4, R10 ;  /* 0x00000004030a1825 */ /* 0x000fc800078e000a */
[----:B------:R-:W-:Y:S01]  /*0960*/  @P1 IMAD R3, R4, UR18, R13 ;  /* 0x0000001204031c24 */ /* 0x000fe2000f8e020d */
[----:B--2---:R-:W-:Y:S01]  /*0970*/  @P1 LEA R4, P2, R5, UR10, 0x2 ;  /* 0x0000000a05041c11 */ /* 0x004fe2000f8410ff */
[----:B------:R-:W2:Y:S01]  /*0980*/  @P1 LDG.E R11, desc[UR16][R10.64] ;  /* 0x000000100a0b1981 */ /* 0x000ea2000c1e1900 */
[----:B------:R-:W-:Y:S01]  /*0990*/  MOV R16, UR4 ;  /* 0x0000000400107c02 */ /* 0x000fe20008000f00 */
[----:B------:R-:W-:Y:S01]  /*09a0*/  @P1 IMAD.WIDE R6, R3, 0x4, R6 ;  /* 0x0000000403061825 */ /* 0x000fe200078e0206 */
[----:B------:R-:W-:Y:S02]  /*09b0*/  @P1 LEA.HI.X R5, R5, UR11, R8, 0x2, P2 ;  /* 0x0000000b05051c11 */ /* 0x000fe400090f1408 */
[----:B------:R-:W-:Y:S01]  /*09c0*/  @!P0 IADD3 R17, PT, PT, R2, UR4, RZ ;  /* 0x0000000402118c10 */ /* 0x000fe2000fffe0ff */
[----:B------:R-:W-:Y:S01]  /*09d0*/  @!P0 IMAD R19, R16, UR18, R13 ;  /* 0x0000001210138c24 */ /* 0x000fe2000f8e020d */
[----:B---3--:R-:W-:Y:S01]  /*09e0*/  MOV R8, UR12 ;  /* 0x0000000c00087c02 */ /* 0x008fe20008000f00 */
[----:B------:R-:W-:Y:S01]  /*09f0*/  @P1 IMAD.WIDE.U32 R14, R15, 0x4, R6 ;  /* 0x000000040f0e1825 */ /* 0x000fe200078e0006 */
[----:B------:R-:W-:Y:S01]  /*0a00*/  MOV R9, UR13 ;  /* 0x0000000d00097c02 */ /* 0x000fe20008000f00 */
[----:B------:R-:W2:Y:S01]  /*0a10*/  @P1 LDG.E R6, desc[UR16][R6.64] ;  /* 0x0000001006061981 */ /* 0x000ea2000c1e1900 */
[----:B0-----:R-:W-:-:S02]  /*0a20*/  MOV R2, UR6 ;  /* 0x0000000600027c02 */ /* 0x001fc40008000f00 */
[----:B------:R-:W-:Y:S01]  /*0a30*/  MOV R3, UR7 ;  /* 0x0000000700037c02 */ /* 0x000fe20008000f00 */
[----:B------:R-:W-:Y:S01]  /*0a40*/  @!P0 IMAD.WIDE.U32 R8, R17, 0x4, R8 ;  /* 0x0000000411088825 */ /* 0x000fe200078e0008 */
[----:B------:R-:W3:Y:S03]  /*0a50*/  @P1 LDG.E R14, desc[UR16][R14.64] ;  /* 0x000000100e0e1981 */ /* 0x000ee6000c1e1900 */
[----:B------:R-:W-:Y:S01]  /*0a60*/  @!P0 IMAD.WIDE R2, R19, 0x4, R2 ;  /* 0x0000000413028825 */ /* 0x000fe200078e0202 */
[----:B------:R-:W3:Y:S04]  /*0a70*/  @P1 LDG.E R4, desc[UR16][R4.64+0x4] ;  /* 0x0000041004041981 */ /* 0x000ee8000c1e1900 */
[----:B------:R-:W4:Y:S04]  /*0a80*/  @!P0 LDG.E R9, desc[UR16][R8.64] ;  /* 0x0000001008098981 */ /* 0x000f28000c1e1900 */
[----:B------:R-:W4:Y:S01]  /*0a90*/  @!P0 LDG.E R2, desc[UR16][R2.64] ;  /* 0x0000001002028981 */ /* 0x000f22000c1e1900 */
[----:B--2---:R-:W-:-:S04]  /*0aa0*/  @P1 FFMA R11, R11, R6, R12 ;  /* 0x000000060b0b1223 */ /* 0x004fc8000000000c */
[----:B---3--:R-:W-:-:S04]  /*0ab0*/  @P1 FFMA R12, R4, R14, R11 ;  /* 0x0000000e040c1223 */ /* 0x008fc8000000000b */
[----:B----4-:R-:W-:-:S07]  /*0ac0*/  @!P0 FFMA R12, R9, R2, R12 ;  /* 0x00000002090c8223 */ /* 0x010fce000000000c */
.L_x_0:
[----:B------:R-:W0:Y:S01]  /*0ad0*/  LDC.64 R2, c[0x0][0x380] ;  /* 0x0000e000ff027b82 */ /* 0x000e220000000a00 */
[----:B------:R-:W-:-:S04]  /*0ae0*/  IMAD R13, R0, UR19, R13 ;  /* 0x00000013000d7c24 */ /* 0x000fc8000f8e020d */
[----:B0-----:R-:W-:-:S05]  /*0af0*/  IMAD.WIDE R2, R13, 0x4, R2 ;  /* 0x000000040d027825 */ /* 0x001fca00078e0202 */
[----:B------:R-:W-:Y:S01]  /*0b00*/  STG.E desc[UR16][R2.64], R12 ;  /* 0x0000000c02007986 */ /* 0x000fe2000c101910 */
[----:B------:R-:W-:Y:S05]  /*0b10*/  EXIT ;  /* 0x000000000000794d */ /* 0x000fea0003800000 */
.L_x_4:
[----:B------:R-:W-:-:S00]  /*0b20*/  BRA `(.L_x_4) ;  /* 0xfffffffc00fc7947 */ /* 0x000fc0000383ffff */
[----:B------:R-:W-:-:S00]  /*0b30*/  NOP ;  /* 0x0000000000007918 */ /* 0x000fc00000000000 */
        /* <DEDUP_REMOVED lines=12> */
.L_x_5:


//--------------------- .nv.shared.reserved.0     --------------------------
	.section	.nv.shared.reserved.0,"aw",@nobits
	.weak		__nv_reservedSMEM_offset_0_alias
	.size		__nv_reservedSMEM_offset_0_alias, 0, 64
	.other		__nv_reservedSMEM_offset_0_alias,@"STO_CUDA_RESERVED_SHARED STV_DEFAULT"
__nv_reservedSMEM_offset_0_alias:
	.zero		0
	.zero		64


//--------------------- .nv.constant0._Z6matmulPfS_S_iii --------------------------
	.section	.nv.constant0._Z6matmulPfS_S_iii,"a",@progbits
	.sectionflags	@""
	.align	4
.nv.constant0._Z6matmulPfS_S_iii:
	.zero		932


//--------------------- SYMBOLS --------------------------

	.type		.nv.reservedSmem.offset0,@object
	.size		.nv.reservedSmem.offset0,0x4
